	.headerflags	@"EF_CUDA_TEXMODE_UNIFIED EF_CUDA_64BIT_ADDRESS EF_CUDA_ACCELERATORS EF_CUDA_SM90 EF_CUDA_VIRTUAL_SM(EF_CUDA_SM90)"
	.elftype	@"ET_EXEC"


//--------------------- .nv.info                  --------------------------
	.section	.nv.info,"",@"SHT_CUDA_INFO"
	.align	4


	//----- nvinfo : EIATTR_REGCOUNT
	.align		4
        /*0000*/ 	.byte	0x04, 0x2f
        /*0002*/ 	.short	(.L_1 - .L_0)
	.align		4
.L_0:
        /*0004*/ 	.word	index@(triton_poi_fused_convolution_33)
        /*0008*/ 	.word	0x00000016


	//----- nvinfo : EIATTR_MIN_STACK_SIZE
	.align		4
.L_1:
        /*000c*/ 	.byte	0x04, 0x12
        /*000e*/ 	.short	(.L_3 - .L_2)
	.align		4
.L_2:
        /*0010*/ 	.word	index@(triton_poi_fused_convolution_33)
        /*0014*/ 	.word	0x00000000


	//----- nvinfo : EIATTR_FRAME_SIZE
	.align		4
.L_3:
        /*0018*/ 	.byte	0x04, 0x11
        /*001a*/ 	.short	(.L_5 - .L_4)
	.align		4
.L_4:
        /*001c*/ 	.word	index@(triton_poi_fused_convolution_33)
        /*0020*/ 	.word	0x00000000


	//----- nvinfo : EIATTR_MIN_STACK_SIZE
	.align		4
.L_5:
        /*0024*/ 	.byte	0x04, 0x12
        /*0026*/ 	.short	(.L_7 - .L_6)
	.align		4
.L_6:
        /*0028*/ 	.word	index@(triton_poi_fused_convolution_33)
        /*002c*/ 	.word	0x00000000
.L_7:


//--------------------- .nv.info.triton_poi_fused_convolution_33 --------------------------
	.section	.nv.info.triton_poi_fused_convolution_33,"",@"SHT_CUDA_INFO"
	.sectionflags	@""
	.align	4


	//----- nvinfo : EIATTR_CUDA_API_VERSION
	.align		4
        /*0000*/ 	.byte	0x04, 0x37
        /*0002*/ 	.short	(.L_9 - .L_8)
.L_8:
        /*0004*/ 	.word	0x0000007c


	//----- nvinfo : EIATTR_KPARAM_INFO
	.align		4
.L_9:
        /*0008*/ 	.byte	0x04, 0x17
        /*000a*/ 	.short	(.L_11 - .L_10)
.L_10:
        /*000c*/ 	.word	0x00000000
        /*0010*/ 	.short	0x0004
        /*0012*/ 	.short	0x001c
        /*0014*/ 	.byte	0x00, 0xf0, 0x11, 0x00


	//----- nvinfo : EIATTR_KPARAM_INFO
	.align		4
.L_11:
        /*0018*/ 	.byte	0x04, 0x17
        /*001a*/ 	.short	(.L_13 - .L_12)
.L_12:
        /*001c*/ 	.word	0x00000000
        /*0020*/ 	.short	0x0003
        /*0022*/ 	.short	0x0018
        /*0024*/ 	.byte	0x00, 0xf0, 0x11, 0x00


	//----- nvinfo : EIATTR_KPARAM_INFO
	.align		4
.L_13:
        /*0028*/ 	.byte	0x04, 0x17
        /*002a*/ 	.short	(.L_15 - .L_14)
.L_14:
        /*002c*/ 	.word	0x00000000
        /*0030*/ 	.short	0x0002
        /*0032*/ 	.short	0x0010
        /*0034*/ 	.byte	0x00, 0xf4, 0x21, 0x00


	//----- nvinfo : EIATTR_KPARAM_INFO
	.align		4
.L_15:
        /*0038*/ 	.byte	0x04, 0x17
        /*003a*/ 	.short	(.L_17 - .L_16)
.L_16:
        /*003c*/ 	.word	0x00000000
        /*0040*/ 	.short	0x0001
        /*0042*/ 	.short	0x0008
        /*0044*/ 	.byte	0x00, 0xf4, 0x21, 0x00


	//----- nvinfo : EIATTR_KPARAM_INFO
	.align		4
.L_17:
        /*0048*/ 	.byte	0x04, 0x17
        /*004a*/ 	.short	(.L_19 - .L_18)
.L_18:
        /*004c*/ 	.word	0x00000000
        /*0050*/ 	.short	0x0000
        /*0052*/ 	.short	0x0000
        /*0054*/ 	.byte	0x00, 0xf4, 0x21, 0x00


	//----- nvinfo : EIATTR_SPARSE_MMA_MASK
	.align		4
.L_19:
        /*0058*/ 	.byte	0x03, 0x50
        /*005a*/ 	.short	0x0000


	//----- nvinfo : EIATTR_MAXREG_COUNT
	.align		4
        /*005c*/ 	.byte	0x03, 0x1b
        /*005e*/ 	.short	0x00ff


	//----- nvinfo : EIATTR_EXIT_INSTR_OFFSETS
	.align		4
        /*0060*/ 	.byte	0x04, 0x1c
        /*0062*/ 	.short	(.L_21 - .L_20)


	//   ....[0]....
.L_20:
        /*0064*/ 	.word	0x00000340


	//   ....[1]....
        /*0068*/ 	.word	0x00000360


	//----- nvinfo : EIATTR_REQNTID
	.align		4
.L_21:
        /*006c*/ 	.byte	0x04, 0x10
        /*006e*/ 	.short	(.L_23 - .L_22)
.L_22:
        /*0070*/ 	.word	0x00000080
        /*0074*/ 	.word	0x00000001
        /*0078*/ 	.word	0x00000001


	//----- nvinfo : EIATTR_CBANK_PARAM_SIZE
	.align		4
.L_23:
        /*007c*/ 	.byte	0x03, 0x19
        /*007e*/ 	.short	0x0020


	//----- nvinfo : EIATTR_PARAM_CBANK
	.align		4
        /*0080*/ 	.byte	0x04, 0x0a
        /*0082*/ 	.short	(.L_25 - .L_24)
	.align		4
.L_24:
        /*0084*/ 	.word	index@(.nv.constant0.triton_poi_fused_convolution_33)
        /*0088*/ 	.short	0x0210
        /*008a*/ 	.short	0x0020


	//----- nvinfo : EIATTR_SW_WAR
	.align		4
.L_25:
        /*008c*/ 	.byte	0x04, 0x36
        /*008e*/ 	.short	(.L_27 - .L_26)
.L_26:
        /*0090*/ 	.word	0x00000008
.L_27:


//--------------------- .nv.callgraph             --------------------------
	.section	.nv.callgraph,"",@"SHT_CUDA_CALLGRAPH"
	.align	4
	.sectionentsize	8
	.align		4
        /*0000*/ 	.word	0x00000000
	.align		4
        /*0004*/ 	.word	0xffffffff
	.align		4
        /*0008*/ 	.word	0x00000000
	.align		4
        /*000c*/ 	.word	0xfffffffe
	.align		4
        /*0010*/ 	.word	0x00000000
	.align		4
        /*0014*/ 	.word	0xfffffffd
	.align		4
        /*0018*/ 	.word	0x00000000
	.align		4
        /*001c*/ 	.word	0xfffffffc


//--------------------- .text.triton_poi_fused_convolution_33 --------------------------
	.section	.text.triton_poi_fused_convolution_33,"ax",@progbits
	.sectionflags	@"SHF_BARRIERS=1"
	.align	128
        .global         triton_poi_fused_convolution_33
        .type           triton_poi_fused_convolution_33,@function
        .size           triton_poi_fused_convolution_33,(.L_x_1 - triton_poi_fused_convolution_33)
        .other          triton_poi_fused_convolution_33,@"STO_CUDA_ENTRY STV_DEFAULT"
triton_poi_fused_convolution_33:
.text.triton_poi_fused_convolution_33:
[----:B------:R-:W0:Y:S01]  /*0000*/  LDC R1, c[0x0][0x28] ;  /* 0x00000a00ff017b82 */ /* 0x000e220000000800 */
[----:B------:R-:W1:Y:S07]  /*0010*/  S2R R3, SR_CTAID.Y ;  /* 0x0000000000037919 */ /* 0x000e6e0000002600 */
[----:B------:R-:W2:Y:S01]  /*0020*/  LDC.64 R10, c[0x0][0x210] ;  /* 0x00008400ff0a7b82 */ /* 0x000ea20000000a00 */
[----:B------:R-:W-:Y:S02]  /*0030*/  CS2R R14, SRZ ;  /* 0x00000000000e7805 */ /* 0x000fe4000001ff00 */
[----:B------:R-:W-:Y:S01]  /*0040*/  CS2R R16, SRZ ;  /* 0x0000000000107805 */ /* 0x000fe2000001ff00 */
[----:B------:R-:W3:Y:S01]  /*0050*/  S2R R19, SR_TID.X ;  /* 0x0000000000137919 */ /* 0x000ee20000002100 */
[----:B------:R-:W-:Y:S01]  /*0060*/  ULDC.64 UR6, c[0x0][0x208] ;  /* 0x0000820000067ab9 */ /* 0x000fe20000000a00 */
[----:B------:R-:W4:Y:S01]  /*0070*/  S2R R0, SR_CTAID.X ;  /* 0x0000000000007919 */ /* 0x000f220000002500 */
[----:B-1----:R-:W-:-:S05]  /*0080*/  IMAD.SHL.U32 R2, R3, 0x200, RZ ;  /* 0x0000020003027824 */ /* 0x002fca00078e00ff */
[----:B---3--:R-:W-:Y:S02]  /*0090*/  LOP3.LUT R5, R2, 0x7f, R19, 0xf8, !PT ;  /* 0x0000007f02057812 */ /* 0x008fe400078ef813 */
[----:B----4-:R-:W-:-:S03]  /*00a0*/  ISETP.GE.AND P0, PT, R0, 0x10, PT ;  /* 0x000000100000780c */ /* 0x010fc60003f06270 */
[----:B------:R-:W-:-:S04]  /*00b0*/  IMAD R5, R5, 0x10, R0 ;  /* 0x0000001005057824 */ /* 0x000fc800078e0200 */
[C---:B------:R-:W-:Y:S02]  /*00c0*/  VIADD R7, R5.reuse, 0x800 ;  /* 0x0000080005077836 */ /* 0x040fe40000000000 */
[C---:B------:R-:W-:Y:S02]  /*00d0*/  VIADD R9, R5.reuse, 0x1000 ;  /* 0x0000100005097836 */ /* 0x040fe40000000000 */
[C---:B------:R-:W-:Y:S02]  /*00e0*/  VIADD R13, R5.reuse, 0x1800 ;  /* 0x00001800050d7836 */ /* 0x040fe40000000000 */
[----:B--2---:R-:W-:-:S04]  /*00f0*/  IMAD.WIDE R4, R5, 0x4, R10 ;  /* 0x0000000405047825 */ /* 0x004fc800078e020a */
[--C-:B------:R-:W-:Y:S01]  /*0100*/  IMAD.WIDE R6, R7, 0x4, R10.reuse ;  /* 0x0000000407067825 */ /* 0x100fe200078e020a */
[----:B------:R-:W2:Y:S03]  /*0110*/  @!P0 LDG.E.EL R14, desc[UR6][R4.64] ;  /* 0x00000006040e8981 */ /* 0x000ea6000c2e1900 */
[--C-:B------:R-:W-:Y:S01]  /*0120*/  IMAD.WIDE R8, R9, 0x4, R10.reuse ;  /* 0x0000000409087825 */ /* 0x100fe200078e020a */
[----:B------:R1:W3:Y:S03]  /*0130*/  @!P0 LDG.E.EL R15, desc[UR6][R6.64] ;  /* 0x00000006060f8981 */ /* 0x0002e6000c2e1900 */
[----:B------:R-:W-:Y:S01]  /*0140*/  IMAD.WIDE R10, R13, 0x4, R10 ;  /* 0x000000040d0a7825 */ /* 0x000fe200078e020a */
[----:B------:R4:W5:Y:S04]  /*0150*/  @!P0 LDG.E.EL R16, desc[UR6][R8.64] ;  /* 0x0000000608108981 */ /* 0x000968000c2e1900 */
[----:B------:R1:W5:Y:S01]  /*0160*/  @!P0 LDG.E.EL R17, desc[UR6][R10.64] ;  /* 0x000000060a118981 */ /* 0x000362000c2e1900 */
[----:B------:R-:W1:Y:S01]  /*0170*/  S2UR UR5, SR_CgaCtaId ;  /* 0x00000000000579c3 */ /* 0x000e620000008800 */
[----:B------:R-:W-:Y:S01]  /*0180*/  UMOV UR4, 0x400 ;  /* 0x0000040000047882 */ /* 0x000fe20000000000 */
[----:B------:R-:W-:Y:S01]  /*0190*/  LOP3.LUT R12, R19, 0x7f, RZ, 0xc0, !PT ;  /* 0x0000007f130c7812 */ /* 0x000fe200078ec0ff */
[----:B01----:R-:W-:-:S06]  /*01a0*/  UPRMT UR4, UR5, 0x654, UR4 ;  /* 0x0000065405047896 */ /* 0x003fcc0008000004 */
[----:B------:R-:W-:Y:S02]  /*01b0*/  LEA R18, R12, UR4, 0x2 ;  /* 0x000000040c127c11 */ /* 0x000fe4000f8e10ff */
[----:B------:R-:W-:-:S04]  /*01c0*/  SHF.L.U32 R13, R19, 0x2, RZ ;  /* 0x00000002130d7819 */ /* 0x000fc800000006ff */
[----:B------:R-:W-:-:S04]  /*01d0*/  LOP3.LUT R13, R13, 0x1fc, RZ, 0xc0, !PT ;  /* 0x000001fc0d0d7812 */ /* 0x000fc800078ec0ff */
[----:B------:R-:W-:Y:S02]  /*01e0*/  LEA R6, R13, UR4, 0x2 ;  /* 0x000000040d067c11 */ /* 0x000fe4000f8e10ff */
[----:B----4-:R-:W-:Y:S02]  /*01f0*/  SHF.R.S32.HI R8, RZ, 0x16, R3 ;  /* 0x00000016ff087819 */ /* 0x010fe40000011403 */
[----:B------:R-:W-:Y:S02]  /*0200*/  LOP3.LUT R13, R2, R13, RZ, 0xfc, !PT ;  /* 0x0000000d020d7212 */ /* 0x000fe400078efcff */
[----:B------:R-:W-:Y:S01]  /*0210*/  SGXT R8, R8, 0x1 ;  /* 0x000000010808781a */ /* 0x000fe20000000200 */
[----:B------:R-:W0:Y:S03]  /*0220*/  LDC.64 R2, c[0x0][0x218] ;  /* 0x00008600ff027b82 */ /* 0x000e260000000a00 */
[----:B------:R-:W-:-:S04]  /*0230*/  LEA.HI R10, R8, R13, RZ, 0xa ;  /* 0x0000000d080a7211 */ /* 0x000fc800078f50ff */
[C---:B------:R-:W-:Y:S01]  /*0240*/  LOP3.LUT R12, R10.reuse, 0xfffffc00, RZ, 0xc0, !PT ;  /* 0xfffffc000a0c7812 */ /* 0x040fe200078ec0ff */
[----:B------:R-:W1:Y:S01]  /*0250*/  LDC.64 R8, c[0x0][0x220] ;  /* 0x00008800ff087b82 */ /* 0x000e620000000a00 */
[----:B------:R-:W-:-:S03]  /*0260*/  IMAD.SHL.U32 R10, R10, 0x10, RZ ;  /* 0x000000100a0a7824 */ /* 0x000fc600078e00ff */
[----:B------:R-:W-:Y:S02]  /*0270*/  IMAD.IADD R13, R13, 0x1, -R12 ;  /* 0x000000010d0d7824 */ /* 0x000fe400078e0a0c */
[----:B------:R-:W-:-:S03]  /*0280*/  LOP3.LUT R10, R10, 0xffffc000, RZ, 0xc0, !PT ;  /* 0xffffc0000a0a7812 */ /* 0x000fc600078ec0ff */
[----:B------:R-:W-:-:S05]  /*0290*/  LEA R13, R0, R13, 0xa ;  /* 0x0000000d000d7211 */ /* 0x000fca00078e50ff */
[----:B------:R-:W-:-:S04]  /*02a0*/  IMAD.IADD R13, R13, 0x1, R10 ;  /* 0x000000010d0d7824 */ /* 0x000fc800078e020a */
[----:B0-----:R-:W-:-:S04]  /*02b0*/  IMAD.WIDE R2, R13, 0x4, R2 ;  /* 0x000000040d027825 */ /* 0x001fc800078e0202 */
[----:B-1----:R-:W-:Y:S01]  /*02c0*/  IMAD.WIDE R8, R13, 0x4, R8 ;  /* 0x000000040d087825 */ /* 0x002fe200078e0208 */
[----:B--2---:R-:W-:Y:S04]  /*02d0*/  STS [R18], R14 ;  /* 0x0000000e12007388 */ /* 0x004fe80000000800 */
[----:B---3--:R-:W-:Y:S04]  /*02e0*/  STS [R18+0x200], R15 ;  /* 0x0002000f12007388 */ /* 0x008fe80000000800 */
[----:B-----5:R-:W-:Y:S04]  /*02f0*/  STS [R18+0x400], R16 ;  /* 0x0004001012007388 */ /* 0x020fe80000000800 */
[----:B------:R-:W-:Y:S01]  /*0300*/  STS [R18+0x600], R17 ;  /* 0x0006001112007388 */ /* 0x000fe20000000800 */
[----:B------:R-:W-:Y:S06]  /*0310*/  BAR.SYNC.DEFER_BLOCKING 0x0 ;  /* 0x0000000000007b1d */ /* 0x000fec0000010000 */
[----:B------:R-:W0:Y:S04]  /*0320*/  LDS.128 R4, [R6] ;  /* 0x0000000006047984 */ /* 0x000e280000000c00 */
[----:B0-----:R0:W-:Y:S02]  /*0330*/  @!P0 STG.E.128 desc[UR6][R2.64], R4 ;  /* 0x0000000402008986 */ /* 0x0011e4000c101d06 */
[----:B0-----:R-:W-:Y:S05]  /*0340*/  @P0 EXIT ;  /* 0x000000000000094d */ /* 0x001fea0003800000 */
[----:B------:R-:W-:Y:S01]  /*0350*/  STG.E.128 desc[UR6][R8.64], R4 ;  /* 0x0000000408007986 */ /* 0x000fe2000c101d06 */
[----:B------:R-:W-:Y:S05]  /*0360*/  EXIT ;  /* 0x000000000000794d */ /* 0x000fea0003800000 */
.L_x_0:
[----:B------:R-:W-:-:S00]  /*0370*/  BRA `(.L_x_0) ;  /* 0xfffffffc00fc7947 */ /* 0x000fc0000383ffff */
[----:B------:R-:W-:-:S00]  /*0380*/  NOP ;  /* 0x0000000000007918 */ /* 0x000fc00000000000 */
[----:B------:R-:W-:-:S00]  /*0390*/  NOP ;  /* 0x0000000000007918 */ /* 0x000fc00000000000 */
[----:B------:R-:W-:-:S00]  /*03a0*/  NOP ;  /* 0x0000000000007918 */ /* 0x000fc00000000000 */
[----:B------:R-:W-:-:S00]  /*03b0*/  NOP ;  /* 0x0000000000007918 */ /* 0x000fc00000000000 */
[----:B------:R-:W-:-:S00]  /*03c0*/  NOP ;  /* 0x0000000000007918 */ /* 0x000fc00000000000 */
[----:B------:R-:W-:-:S00]  /*03d0*/  NOP ;  /* 0x0000000000007918 */ /* 0x000fc00000000000 */
[----:B------:R-:W-:-:S00]  /*03e0*/  NOP ;  /* 0x0000000000007918 */ /* 0x000fc00000000000 */
[----:B------:R-:W-:-:S00]  /*03f0*/  NOP ;  /* 0x0000000000007918 */ /* 0x000fc00000000000 */
.L_x_1:


//--------------------- .nv.shared.triton_poi_fused_convolution_33 --------------------------
	.section	.nv.shared.triton_poi_fused_convolution_33,"aw",@nobits
	.sectionflags	@""
	.align	16
	.zero		1024


//--------------------- .nv.constant0.triton_poi_fused_convolution_33 --------------------------
	.section	.nv.constant0.triton_poi_fused_convolution_33,"a",@progbits
	.sectionflags	@""
	.align	4
.nv.constant0.triton_poi_fused_convolution_33:
	.zero		560
